//
// Generated by NVIDIA NVVM Compiler
//
// Compiler Build ID: CL-36424714
// Cuda compilation tools, release 13.0, V13.0.88
// Based on NVVM 20.0.0
//

.version 9.0
.target sm_100
.address_size 64

	// .globl	_Z15heatCalculationPdS_i

.visible .entry _Z15heatCalculationPdS_i(
	.param .u64 .ptr .align 1 _Z15heatCalculationPdS_i_param_0,
	.param .u64 .ptr .align 1 _Z15heatCalculationPdS_i_param_1,
	.param .u32 _Z15heatCalculationPdS_i_param_2
)
{
	.reg .pred 	%p<8>;
	.reg .b32 	%r<21>;
	.reg .b64 	%rd<16>;
	.reg .b64 	%fd<9>;

	ld.param.u64 	%rd1, [_Z15heatCalculationPdS_i_param_0];
	ld.param.u64 	%rd2, [_Z15heatCalculationPdS_i_param_1];
	ld.param.u32 	%r4, [_Z15heatCalculationPdS_i_param_2];
	mov.u32 	%r5, %ctaid.x;
	mov.u32 	%r6, %ntid.x;
	mov.u32 	%r7, %tid.x;
	mad.lo.s32 	%r8, %r5, %r6, %r7;
	mov.u32 	%r9, %ctaid.y;
	mov.u32 	%r10, %ntid.y;
	mov.u32 	%r11, %tid.y;
	mad.lo.s32 	%r12, %r9, %r10, %r11;
	setp.lt.s32 	%p1, %r8, 1;
	add.s32 	%r13, %r4, -1;
	setp.ge.s32 	%p2, %r8, %r13;
	or.pred  	%p3, %p1, %p2;
	setp.eq.s32 	%p4, %r12, 0;
	or.pred  	%p5, %p4, %p3;
	setp.ge.s32 	%p6, %r12, %r13;
	or.pred  	%p7, %p5, %p6;
	@%p7 bra 	$L__BB0_2;
	cvta.to.global.u64 	%rd3, %rd1;
	cvta.to.global.u64 	%rd4, %rd2;
	mul.lo.s32 	%r14, %r4, %r12;
	cvt.s64.s32 	%rd5, %r14;
	cvt.u64.u32 	%rd6, %r8;
	add.s64 	%rd7, %rd6, %rd5;
	shl.b64 	%rd8, %rd7, 3;
	add.s64 	%rd9, %rd3, %rd8;
	ld.global.f64 	%fd1, [%rd9+8];
	ld.global.f64 	%fd2, [%rd9+-8];
	add.f64 	%fd3, %fd1, %fd2;
	add.s32 	%r15, %r14, %r4;
	add.s32 	%r16, %r15, %r8;
	mul.wide.s32 	%rd10, %r16, 8;
	add.s64 	%rd11, %rd3, %rd10;
	ld.global.f64 	%fd4, [%rd11];
	add.f64 	%fd5, %fd3, %fd4;
	shl.b32 	%r17, %r4, 1;
	sub.s32 	%r18, %r15, %r17;
	add.s32 	%r19, %r18, %r8;
	mul.wide.s32 	%rd12, %r19, 8;
	add.s64 	%rd13, %rd3, %rd12;
	ld.global.f64 	%fd6, [%rd13];
	add.f64 	%fd7, %fd5, %fd6;
	mul.f64 	%fd8, %fd7, 0d3FD0000000000000;
	add.s32 	%r20, %r19, %r4;
	mul.wide.s32 	%rd14, %r20, 8;
	add.s64 	%rd15, %rd4, %rd14;
	st.global.f64 	[%rd15], %fd8;
$L__BB0_2:
	ret;

}


// ===== COMPILED SASS (sm_100) =====

	.target	sm_100

	.elftype	@"ET_EXEC"


//--------------------- .note.nv.tkinfo           --------------------------
	.section	.note.nv.tkinfo,"",@"SHT_NOTE"
	.sectionflags	@"SHF_NOTE_NV_TKINFO"
	.tkinfo
        /*0018*/ 	.word	0x00000002
        /*0030*/ 	.string	""
        /*0030*/ 	.string	"ptxas"
        /*0030*/ 	.string	"Cuda compilation tools, release 13.0, V13.0.88"
        /*0030*/ 	.string	"Build cuda_13.0.r13.0/compiler.36424714_0"
        /*0030*/ 	.string	"-arch sm_100 -m 64 "



//--------------------- .note.nv.cuinfo           --------------------------
	.section	.note.nv.cuinfo,"",@"SHT_NOTE"
	.sectionflags	@"SHF_NOTE_NV_CUINFO"
        /*0018*/ 	.short	0x0002
        /*001a*/ 	.short	0x0064
        /*001c*/ 	.short	0x0082
	.zero		2


//--------------------- .nv.info                  --------------------------
	.section	.nv.info,"",@"SHT_CUDA_INFO"
	.align	4


	//----- nvinfo : EIATTR_REGCOUNT
	.align		4
        /*0000*/ 	.byte	0x04, 0x2f
        /*0002*/ 	.short	(.L_1 - .L_0)
	.align		4
.L_0:
        /*0004*/ 	.word	index@(_Z15heatCalculationPdS_i)
        /*0008*/ 	.word	0x00000012


	//----- nvinfo : EIATTR_FRAME_SIZE
	.align		4
.L_1:
        /*000c*/ 	.byte	0x04, 0x11
        /*000e*/ 	.short	(.L_3 - .L_2)
	.align		4
.L_2:
        /*0010*/ 	.word	index@(_Z15heatCalculationPdS_i)
        /*0014*/ 	.word	0x00000000


	//----- nvinfo : EIATTR_MIN_STACK_SIZE
	.align		4
.L_3:
        /*0018*/ 	.byte	0x04, 0x12
        /*001a*/ 	.short	(.L_5 - .L_4)
	.align		4
.L_4:
        /*001c*/ 	.word	index@(_Z15heatCalculationPdS_i)
        /*0020*/ 	.word	0x00000000
.L_5:


//--------------------- .nv.compat                --------------------------
	.section	.nv.compat,"",@"SHT_CUDA_COMPAT_INFO"
	.align	4
        /*0000*/ 	.byte	0x02, 0x09, 0x00, 0x00, 0x02, 0x02, 0x01, 0x00, 0x02, 0x05, 0x05, 0x00, 0x03, 0x07, 0x01, 0x01
        /*0010*/ 	.byte	0x02, 0x03, 0x00, 0x00, 0x02, 0x06, 0x01, 0x00, 0x04, 0x0b, 0x08, 0x00, 0x01, 0x00, 0x00, 0x00
        /*0020*/ 	.byte	0x00, 0x00, 0x00, 0x00


//--------------------- .nv.info._Z15heatCalculationPdS_i --------------------------
	.section	.nv.info._Z15heatCalculationPdS_i,"",@"SHT_CUDA_INFO"
	.sectionflags	@""
	.align	4


	//----- nvinfo : EIATTR_CUDA_API_VERSION
	.align		4
        /*0000*/ 	.byte	0x04, 0x37
        /*0002*/ 	.short	(.L_7 - .L_6)
.L_6:
        /*0004*/ 	.word	0x00000082


	//----- nvinfo : EIATTR_KPARAM_INFO
	.align		4
.L_7:
        /*0008*/ 	.byte	0x04, 0x17
        /*000a*/ 	.short	(.L_9 - .L_8)
.L_8:
        /*000c*/ 	.word	0x00000000
        /*0010*/ 	.short	0x0002
        /*0012*/ 	.short	0x0010
        /*0014*/ 	.byte	0x00, 0xf0, 0x11, 0x00


	//----- nvinfo : EIATTR_KPARAM_INFO
	.align		4
.L_9:
        /*0018*/ 	.byte	0x04, 0x17
        /*001a*/ 	.short	(.L_11 - .L_10)
.L_10:
        /*001c*/ 	.word	0x00000000
        /*0020*/ 	.short	0x0001
        /*0022*/ 	.short	0x0008
        /*0024*/ 	.byte	0x00, 0xf5, 0x21, 0x00


	//----- nvinfo : EIATTR_KPARAM_INFO
	.align		4
.L_11:
        /*0028*/ 	.byte	0x04, 0x17
        /*002a*/ 	.short	(.L_13 - .L_12)
.L_12:
        /*002c*/ 	.word	0x00000000
        /*0030*/ 	.short	0x0000
        /*0032*/ 	.short	0x0000
        /*0034*/ 	.byte	0x00, 0xf5, 0x21, 0x00


	//----- nvinfo : EIATTR_SPARSE_MMA_MASK
	.align		4
.L_13:
        /*0038*/ 	.byte	0x03, 0x50
        /*003a*/ 	.short	0x0000


	//----- nvinfo : EIATTR_MAXREG_COUNT
	.align		4
        /*003c*/ 	.byte	0x03, 0x1b
        /*003e*/ 	.short	0x00ff


	//----- nvinfo : EIATTR_MERCURY_ISA_VERSION
	.align		4
        /*0040*/ 	.byte	0x03, 0x5f
        /*0042*/ 	.short	0x0101


	//----- nvinfo : EIATTR_VRC_CTA_INIT_COUNT
	.align		4
        /*0044*/ 	.byte	0x02, 0x4a
	.zero		1
	.zero		1


	//----- nvinfo : EIATTR_EXIT_INSTR_OFFSETS
	.align		4
        /*0048*/ 	.byte	0x04, 0x1c
        /*004a*/ 	.short	(.L_15 - .L_14)


	//   ....[0]....
.L_14:
        /*004c*/ 	.word	0x000000f0


	//   ....[1]....
        /*0050*/ 	.word	0x000002b0


	//----- nvinfo : EIATTR_CBANK_PARAM_SIZE
	.align		4
.L_15:
        /*0054*/ 	.byte	0x03, 0x19
        /*0056*/ 	.short	0x0014


	//----- nvinfo : EIATTR_PARAM_CBANK
	.align		4
        /*0058*/ 	.byte	0x04, 0x0a
        /*005a*/ 	.short	(.L_17 - .L_16)
	.align		4
.L_16:
        /*005c*/ 	.word	index@(.nv.constant0._Z15heatCalculationPdS_i)
        /*0060*/ 	.short	0x0380
        /*0062*/ 	.short	0x0014


	//----- nvinfo : EIATTR_SW_WAR
	.align		4
.L_17:
        /*0064*/ 	.byte	0x04, 0x36
        /*0066*/ 	.short	(.L_19 - .L_18)
.L_18:
        /*0068*/ 	.word	0x00000008
.L_19:


//--------------------- .nv.callgraph             --------------------------
	.section	.nv.callgraph,"",@"SHT_CUDA_CALLGRAPH"
	.align	4
	.sectionentsize	8
	.align		4
        /*0000*/ 	.word	0x00000000
	.align		4
        /*0004*/ 	.word	0xffffffff
	.align		4
        /*0008*/ 	.word	0x00000000
	.align		4
        /*000c*/ 	.word	0xfffffffe
	.align		4
        /*0010*/ 	.word	0x00000000
	.align		4
        /*0014*/ 	.word	0xfffffffd
	.align		4
        /*0018*/ 	.word	0x00000000
	.align		4
        /*001c*/ 	.word	0xfffffffc


//--------------------- .text._Z15heatCalculationPdS_i --------------------------
	.section	.text._Z15heatCalculationPdS_i,"ax",@progbits
	.align	128
        .global         _Z15heatCalculationPdS_i
        .type           _Z15heatCalculationPdS_i,@function
        .size           _Z15heatCalculationPdS_i,(.L_x_1 - _Z15heatCalculationPdS_i)
        .other          _Z15heatCalculationPdS_i,@"STO_CUDA_ENTRY STV_DEFAULT"
_Z15heatCalculationPdS_i:
.text._Z15heatCalculationPdS_i:
[----:B------:R-:W-:Y:S01]  /*0000*/  LDC R1, c[0x0][0x37c] ;  /* 0x0000df00ff017b82 */ /* 0x000fe20000000800 */
[----:B------:R-:W0:Y:S07]  /*0010*/  S2R R3, SR_TID.X ;  /* 0x0000000000037919 */ /* 0x000e2e0000002100 */
[----:B------:R-:W0:Y:S01]  /*0020*/  S2UR UR5, SR_CTAID.X ;  /* 0x00000000000579c3 */ /* 0x000e220000002500 */
[----:B------:R-:W1:Y:S01]  /*0030*/  LDCU UR7, c[0x0][0x390] ;  /* 0x00007200ff0777ac */ /* 0x000e620008000800 */
[----:B------:R-:W2:Y:S06]  /*0040*/  S2R R5, SR_TID.Y ;  /* 0x0000000000057919 */ /* 0x000eac0000002200 */
[----:B------:R-:W0:Y:S08]  /*0050*/  LDC R0, c[0x0][0x360] ;  /* 0x0000d800ff007b82 */ /* 0x000e300000000800 */
[----:B------:R-:W2:Y:S01]  /*0060*/  S2UR UR6, SR_CTAID.Y ;  /* 0x00000000000679c3 */ /* 0x000ea20000002600 */
[----:B-1----:R-:W-:-:S07]  /*0070*/  UIADD3 UR4, UPT, UPT, UR7, -0x1, URZ ;  /* 0xffffffff07047890 */ /* 0x002fce000fffe0ff */
[----:B------:R-:W2:Y:S01]  /*0080*/  LDC R2, c[0x0][0x364] ;  /* 0x0000d900ff027b82 */ /* 0x000ea20000000800 */
[----:B0-----:R-:W-:-:S05]  /*0090*/  IMAD R0, R0, UR5, R3 ;  /* 0x0000000500007c24 */ /* 0x001fca000f8e0203 */
[----:B------:R-:W-:-:S04]  /*00a0*/  ISETP.GE.AND P0, PT, R0, UR4, PT ;  /* 0x0000000400007c0c */ /* 0x000fc8000bf06270 */
[----:B------:R-:W-:Y:S01]  /*00b0*/  ISETP.LT.OR P0, PT, R0, 0x1, P0 ;  /* 0x000000010000780c */ /* 0x000fe20000701670 */
[----:B--2---:R-:W-:-:S05]  /*00c0*/  IMAD R2, R2, UR6, R5 ;  /* 0x0000000602027c24 */ /* 0x004fca000f8e0205 */
[----:B------:R-:W-:-:S04]  /*00d0*/  ISETP.EQ.OR P0, PT, R2, RZ, P0 ;  /* 0x000000ff0200720c */ /* 0x000fc80000702670 */
[----:B------:R-:W-:-:S13]  /*00e0*/  ISETP.GE.OR P0, PT, R2, UR4, P0 ;  /* 0x0000000402007c0c */ /* 0x000fda0008706670 */
[----:B------:R-:W-:Y:S05]  /*00f0*/  @P0 EXIT ;  /* 0x000000000000094d */ /* 0x000fea0003800000 */
[----:B------:R-:W0:Y:S01]  /*0100*/  LDCU.64 UR8, c[0x0][0x380] ;  /* 0x00007000ff0877ac */ /* 0x000e220008000a00 */
[----:B------:R-:W-:Y:S02]  /*0110*/  IMAD R7, R2, UR7, RZ ;  /* 0x0000000702077c24 */ /* 0x000fe4000f8e02ff */
[----:B------:R-:W1:Y:S01]  /*0120*/  LDC.64 R2, c[0x0][0x380] ;  /* 0x0000e000ff027b82 */ /* 0x000e620000000a00 */
[----:B------:R-:W2:Y:S01]  /*0130*/  LDCU.64 UR4, c[0x0][0x358] ;  /* 0x00006b00ff0477ac */ /* 0x000ea20008000a00 */
[----:B------:R-:W-:Y:S01]  /*0140*/  VIADD R11, R7, UR7 ;  /* 0x00000007070b7c36 */ /* 0x000fe20008000000 */
[----:B------:R-:W-:Y:S01]  /*0150*/  IADD3 R5, P0, PT, R0, R7, RZ ;  /* 0x0000000700057210 */ /* 0x000fe20007f1e0ff */
[----:B------:R-:W-:-:S03]  /*0160*/  IMAD R10, RZ, RZ, -UR7 ;  /* 0x80000007ff0a7e24 */ /* 0x000fc6000f8e02ff */
[----:B------:R-:W-:Y:S02]  /*0170*/  LEA.HI.X.SX32 R6, R7, RZ, 0x1, P0 ;  /* 0x000000ff07067211 */ /* 0x000fe400000f0eff */
[----:B------:R-:W-:Y:S02]  /*0180*/  IADD3 R13, PT, PT, R0, R11, RZ ;  /* 0x0000000b000d7210 */ /* 0x000fe40007ffe0ff */
[----:B0-----:R-:W-:-:S04]  /*0190*/  LEA R4, P0, R5, UR8, 0x3 ;  /* 0x0000000805047c11 */ /* 0x001fc8000f8018ff */
[----:B------:R-:W-:Y:S01]  /*01a0*/  LEA.HI.X R5, R5, UR9, R6, 0x3, P0 ;  /* 0x0000000905057c11 */ /* 0x000fe200080f1c06 */
[----:B------:R-:W-:-:S04]  /*01b0*/  IMAD R15, R10, 0x2, R11 ;  /* 0x000000020a0f7824 */ /* 0x000fc800078e020b */
[----:B--2---:R-:W2:Y:S01]  /*01c0*/  LDG.E.64 R6, desc[UR4][R4.64+0x8] ;  /* 0x0000080404067981 */ /* 0x004ea2000c1e1b00 */
[----:B-1----:R-:W-:-:S03]  /*01d0*/  IMAD.WIDE R10, R13, 0x8, R2 ;  /* 0x000000080d0a7825 */ /* 0x002fc600078e0202 */
[----:B------:R0:W2:Y:S01]  /*01e0*/  LDG.E.64 R8, desc[UR4][R4.64+-0x8] ;  /* 0xfffff80404087981 */ /* 0x0000a2000c1e1b00 */
[----:B------:R-:W-:-:S03]  /*01f0*/  IADD3 R15, PT, PT, R0, R15, RZ ;  /* 0x0000000f000f7210 */ /* 0x000fc60007ffe0ff */
[----:B------:R-:W3:Y:S02]  /*0200*/  LDG.E.64 R10, desc[UR4][R10.64] ;  /* 0x000000040a0a7981 */ /* 0x000ee4000c1e1b00 */
[----:B------:R-:W-:-:S06]  /*0210*/  IMAD.WIDE R2, R15, 0x8, R2 ;  /* 0x000000080f027825 */ /* 0x000fcc00078e0202 */
[----:B------:R-:W4:Y:S01]  /*0220*/  LDG.E.64 R2, desc[UR4][R2.64] ;  /* 0x0000000402027981 */ /* 0x000f22000c1e1b00 */
[----:B0-----:R-:W-:Y:S01]  /*0230*/  VIADD R5, R15, UR7 ;  /* 0x000000070f057c36 */ /* 0x001fe20008000000 */
[----:B--2---:R-:W-:Y:S01]  /*0240*/  DADD R6, R6, R8 ;  /* 0x0000000006067229 */ /* 0x004fe20000000008 */
[----:B------:R-:W0:Y:S07]  /*0250*/  LDC.64 R8, c[0x0][0x388] ;  /* 0x0000e200ff087b82 */ /* 0x000e2e0000000a00 */
[----:B---3--:R-:W-:-:S08]  /*0260*/  DADD R6, R6, R10 ;  /* 0x0000000006067229 */ /* 0x008fd0000000000a */
[----:B----4-:R-:W-:-:S08]  /*0270*/  DADD R6, R6, R2 ;  /* 0x0000000006067229 */ /* 0x010fd00000000002 */
[----:B------:R-:W-:Y:S01]  /*0280*/  DMUL R6, R6, 0.25 ;  /* 0x3fd0000006067828 */ /* 0x000fe20000000000 */
[----:B0-----:R-:W-:-:S06]  /*0290*/  IMAD.WIDE R4, R5, 0x8, R8 ;  /* 0x0000000805047825 */ /* 0x001fcc00078e0208 */
[----:B------:R-:W-:Y:S01]  /*02a0*/  STG.E.64 desc[UR4][R4.64], R6 ;  /* 0x0000000604007986 */ /* 0x000fe2000c101b04 */
[----:B------:R-:W-:Y:S05]  /*02b0*/  EXIT ;  /* 0x000000000000794d */ /* 0x000fea0003800000 */
.L_x_0:
[----:B------:R-:W-:-:S00]  /*02c0*/  BRA `(.L_x_0) ;  /* 0xfffffffc00fc7947 */ /* 0x000fc0000383ffff */
[----:B------:R-:W-:-:S00]  /*02d0*/  NOP ;  /* 0x0000000000007918 */ /* 0x000fc00000000000 */
        /* <DEDUP_REMOVED lines=10> */
.L_x_1:


//--------------------- .nv.shared.reserved.0     --------------------------
	.section	.nv.shared.reserved.0,"aw",@nobits
	.weak		__nv_reservedSMEM_offset_0_alias
	.size		__nv_reservedSMEM_offset_0_alias, 0, 64
	.other		__nv_reservedSMEM_offset_0_alias,@"STO_CUDA_RESERVED_SHARED STV_DEFAULT"
__nv_reservedSMEM_offset_0_alias:
	.zero		0
	.zero		64


//--------------------- .nv.constant0._Z15heatCalculationPdS_i --------------------------
	.section	.nv.constant0._Z15heatCalculationPdS_i,"a",@progbits
	.sectionflags	@""
	.align	4
.nv.constant0._Z15heatCalculationPdS_i:
	.zero		916


//--------------------- SYMBOLS --------------------------

	.type		.nv.reservedSmem.offset0,@object
	.size		.nv.reservedSmem.offset0,0x4
